//
// Generated by NVIDIA NVVM Compiler
//
// Compiler Build ID: CL-36424714
// Cuda compilation tools, release 13.0, V13.0.88
// Based on NVVM 20.0.0
//

.version 9.0
.target sm_100
.address_size 64

	// .globl	_Z9reduce_v0ILi256EEvPKfPf
// _ZZ9reduce_v0ILi256EEvPKfPfE5sdata has been demoted

.visible .entry _Z9reduce_v0ILi256EEvPKfPf(
	.param .u64 .ptr .align 1 _Z9reduce_v0ILi256EEvPKfPf_param_0,
	.param .u64 .ptr .align 1 _Z9reduce_v0ILi256EEvPKfPf_param_1
)
{
	.reg .pred 	%p<10>;
	.reg .b32 	%r<14>;
	.reg .b32 	%f<27>;
	.reg .b64 	%rd<9>;
	// demoted variable
	.shared .align 4 .b8 _ZZ9reduce_v0ILi256EEvPKfPfE5sdata[1024];
	ld.param.u64 	%rd2, [_Z9reduce_v0ILi256EEvPKfPf_param_0];
	ld.param.u64 	%rd1, [_Z9reduce_v0ILi256EEvPKfPf_param_1];
	cvta.to.global.u64 	%rd3, %rd2;
	mov.u32 	%r1, %tid.x;
	mul.wide.u32 	%rd4, %r1, 4;
	add.s64 	%rd5, %rd3, %rd4;
	ld.global.f32 	%f1, [%rd5];
	shl.b32 	%r3, %r1, 2;
	mov.u32 	%r4, _ZZ9reduce_v0ILi256EEvPKfPfE5sdata;
	add.s32 	%r2, %r4, %r3;
	st.shared.f32 	[%r2], %f1;
	bar.sync 	0;
	and.b32  	%r5, %r1, 1;
	setp.eq.b32 	%p1, %r5, 1;
	@%p1 bra 	$L__BB0_2;
	ld.shared.f32 	%f2, [%r2+4];
	ld.shared.f32 	%f3, [%r2];
	add.f32 	%f4, %f2, %f3;
	st.shared.f32 	[%r2], %f4;
$L__BB0_2:
	bar.sync 	0;
	and.b32  	%r6, %r1, 3;
	setp.ne.s32 	%p2, %r6, 0;
	@%p2 bra 	$L__BB0_4;
	ld.shared.f32 	%f5, [%r2+8];
	ld.shared.f32 	%f6, [%r2];
	add.f32 	%f7, %f5, %f6;
	st.shared.f32 	[%r2], %f7;
$L__BB0_4:
	bar.sync 	0;
	and.b32  	%r7, %r1, 7;
	setp.ne.s32 	%p3, %r7, 0;
	@%p3 bra 	$L__BB0_6;
	ld.shared.f32 	%f8, [%r2+16];
	ld.shared.f32 	%f9, [%r2];
	add.f32 	%f10, %f8, %f9;
	st.shared.f32 	[%r2], %f10;
$L__BB0_6:
	bar.sync 	0;
	and.b32  	%r8, %r1, 15;
	setp.ne.s32 	%p4, %r8, 0;
	@%p4 bra 	$L__BB0_8;
	ld.shared.f32 	%f11, [%r2+32];
	ld.shared.f32 	%f12, [%r2];
	add.f32 	%f13, %f11, %f12;
	st.shared.f32 	[%r2], %f13;
$L__BB0_8:
	bar.sync 	0;
	and.b32  	%r9, %r1, 31;
	setp.ne.s32 	%p5, %r9, 0;
	@%p5 bra 	$L__BB0_10;
	ld.shared.f32 	%f14, [%r2+64];
	ld.shared.f32 	%f15, [%r2];
	add.f32 	%f16, %f14, %f15;
	st.shared.f32 	[%r2], %f16;
$L__BB0_10:
	bar.sync 	0;
	and.b32  	%r10, %r1, 63;
	setp.ne.s32 	%p6, %r10, 0;
	@%p6 bra 	$L__BB0_12;
	ld.shared.f32 	%f17, [%r2+128];
	ld.shared.f32 	%f18, [%r2];
	add.f32 	%f19, %f17, %f18;
	st.shared.f32 	[%r2], %f19;
$L__BB0_12:
	bar.sync 	0;
	and.b32  	%r11, %r1, 127;
	setp.ne.s32 	%p7, %r11, 0;
	@%p7 bra 	$L__BB0_14;
	ld.shared.f32 	%f20, [%r2+256];
	ld.shared.f32 	%f21, [%r2];
	add.f32 	%f22, %f20, %f21;
	st.shared.f32 	[%r2], %f22;
$L__BB0_14:
	bar.sync 	0;
	and.b32  	%r12, %r1, 255;
	setp.ne.s32 	%p8, %r12, 0;
	@%p8 bra 	$L__BB0_16;
	ld.shared.f32 	%f23, [%r2+512];
	ld.shared.f32 	%f24, [%r2];
	add.f32 	%f25, %f23, %f24;
	st.shared.f32 	[%r2], %f25;
$L__BB0_16:
	bar.sync 	0;
	setp.ne.s32 	%p9, %r1, 0;
	@%p9 bra 	$L__BB0_18;
	ld.shared.f32 	%f26, [_ZZ9reduce_v0ILi256EEvPKfPfE5sdata];
	mov.u32 	%r13, %ctaid.x;
	cvta.to.global.u64 	%rd6, %rd1;
	mul.wide.u32 	%rd7, %r13, 4;
	add.s64 	%rd8, %rd6, %rd7;
	st.global.f32 	[%rd8], %f26;
$L__BB0_18:
	ret;

}


// ===== COMPILED SASS (sm_100) =====

	.target	sm_100

	.elftype	@"ET_EXEC"


//--------------------- .note.nv.tkinfo           --------------------------
	.section	.note.nv.tkinfo,"",@"SHT_NOTE"
	.sectionflags	@"SHF_NOTE_NV_TKINFO"
	.tkinfo
        /*0018*/ 	.word	0x00000002
        /*0030*/ 	.string	""
        /*0030*/ 	.string	"ptxas"
        /*0030*/ 	.string	"Cuda compilation tools, release 13.0, V13.0.88"
        /*0030*/ 	.string	"Build cuda_13.0.r13.0/compiler.36424714_0"
        /*0030*/ 	.string	"-arch sm_100 -m 64 "



//--------------------- .note.nv.cuinfo           --------------------------
	.section	.note.nv.cuinfo,"",@"SHT_NOTE"
	.sectionflags	@"SHF_NOTE_NV_CUINFO"
        /*0018*/ 	.short	0x0002
        /*001a*/ 	.short	0x0064
        /*001c*/ 	.short	0x0082
	.zero		2


//--------------------- .nv.info                  --------------------------
	.section	.nv.info,"",@"SHT_CUDA_INFO"
	.align	4


	//----- nvinfo : EIATTR_REGCOUNT
	.align		4
        /*0000*/ 	.byte	0x04, 0x2f
        /*0002*/ 	.short	(.L_1 - .L_0)
	.align		4
.L_0:
        /*0004*/ 	.word	index@(_Z9reduce_v0ILi256EEvPKfPf)
        /*0008*/ 	.word	0x0000000a


	//----- nvinfo : EIATTR_FRAME_SIZE
	.align		4
.L_1:
        /*000c*/ 	.byte	0x04, 0x11
        /*000e*/ 	.short	(.L_3 - .L_2)
	.align		4
.L_2:
        /*0010*/ 	.word	index@(_Z9reduce_v0ILi256EEvPKfPf)
        /*0014*/ 	.word	0x00000000


	//----- nvinfo : EIATTR_MIN_STACK_SIZE
	.align		4
.L_3:
        /*0018*/ 	.byte	0x04, 0x12
        /*001a*/ 	.short	(.L_5 - .L_4)
	.align		4
.L_4:
        /*001c*/ 	.word	index@(_Z9reduce_v0ILi256EEvPKfPf)
        /*0020*/ 	.word	0x00000000
.L_5:


//--------------------- .nv.compat                --------------------------
	.section	.nv.compat,"",@"SHT_CUDA_COMPAT_INFO"
	.align	4
        /*0000*/ 	.byte	0x02, 0x09, 0x00, 0x00, 0x02, 0x02, 0x01, 0x00, 0x02, 0x05, 0x05, 0x00, 0x03, 0x07, 0x01, 0x01
        /*0010*/ 	.byte	0x02, 0x03, 0x00, 0x00, 0x02, 0x06, 0x01, 0x00, 0x04, 0x0b, 0x08, 0x00, 0x09, 0x00, 0x00, 0x00
        /*0020*/ 	.byte	0x00, 0x00, 0x00, 0x00


//--------------------- .nv.info._Z9reduce_v0ILi256EEvPKfPf --------------------------
	.section	.nv.info._Z9reduce_v0ILi256EEvPKfPf,"",@"SHT_CUDA_INFO"
	.sectionflags	@""
	.align	4


	//----- nvinfo : EIATTR_CUDA_API_VERSION
	.align		4
        /*0000*/ 	.byte	0x04, 0x37
        /*0002*/ 	.short	(.L_7 - .L_6)
.L_6:
        /*0004*/ 	.word	0x00000082


	//----- nvinfo : EIATTR_KPARAM_INFO
	.align		4
.L_7:
        /*0008*/ 	.byte	0x04, 0x17
        /*000a*/ 	.short	(.L_9 - .L_8)
.L_8:
        /*000c*/ 	.word	0x00000000
        /*0010*/ 	.short	0x0001
        /*0012*/ 	.short	0x0008
        /*0014*/ 	.byte	0x00, 0xf5, 0x21, 0x00


	//----- nvinfo : EIATTR_KPARAM_INFO
	.align		4
.L_9:
        /*0018*/ 	.byte	0x04, 0x17
        /*001a*/ 	.short	(.L_11 - .L_10)
.L_10:
        /*001c*/ 	.word	0x00000000
        /*0020*/ 	.short	0x0000
        /*0022*/ 	.short	0x0000
        /*0024*/ 	.byte	0x00, 0xf5, 0x21, 0x00


	//----- nvinfo : EIATTR_SPARSE_MMA_MASK
	.align		4
.L_11:
        /*0028*/ 	.byte	0x03, 0x50
        /*002a*/ 	.short	0x0000


	//----- nvinfo : EIATTR_MAXREG_COUNT
	.align		4
        /*002c*/ 	.byte	0x03, 0x1b
        /*002e*/ 	.short	0x00ff


	//----- nvinfo : EIATTR_NUM_BARRIERS
	.align		4
        /*0030*/ 	.byte	0x02, 0x4c
        /*0032*/ 	.byte	0x01
	.zero		1


	//----- nvinfo : EIATTR_MERCURY_ISA_VERSION
	.align		4
        /*0034*/ 	.byte	0x03, 0x5f
        /*0036*/ 	.short	0x0101


	//----- nvinfo : EIATTR_VRC_CTA_INIT_COUNT
	.align		4
        /*0038*/ 	.byte	0x02, 0x4a
	.zero		1
	.zero		1


	//----- nvinfo : EIATTR_EXIT_INSTR_OFFSETS
	.align		4
        /*003c*/ 	.byte	0x04, 0x1c
        /*003e*/ 	.short	(.L_13 - .L_12)


	//   ....[0]....
.L_12:
        /*0040*/ 	.word	0x000003e0


	//   ....[1]....
        /*0044*/ 	.word	0x00000440


	//----- nvinfo : EIATTR_CBANK_PARAM_SIZE
	.align		4
.L_13:
        /*0048*/ 	.byte	0x03, 0x19
        /*004a*/ 	.short	0x0010


	//----- nvinfo : EIATTR_PARAM_CBANK
	.align		4
        /*004c*/ 	.byte	0x04, 0x0a
        /*004e*/ 	.short	(.L_15 - .L_14)
	.align		4
.L_14:
        /*0050*/ 	.word	index@(.nv.constant0._Z9reduce_v0ILi256EEvPKfPf)
        /*0054*/ 	.short	0x0380
        /*0056*/ 	.short	0x0010


	//----- nvinfo : EIATTR_SW_WAR
	.align		4
.L_15:
        /*0058*/ 	.byte	0x04, 0x36
        /*005a*/ 	.short	(.L_17 - .L_16)
.L_16:
        /*005c*/ 	.word	0x00000008
.L_17:


//--------------------- .nv.callgraph             --------------------------
	.section	.nv.callgraph,"",@"SHT_CUDA_CALLGRAPH"
	.align	4
	.sectionentsize	8
	.align		4
        /*0000*/ 	.word	0x00000000
	.align		4
        /*0004*/ 	.word	0xffffffff
	.align		4
        /*0008*/ 	.word	0x00000000
	.align		4
        /*000c*/ 	.word	0xfffffffe
	.align		4
        /*0010*/ 	.word	0x00000000
	.align		4
        /*0014*/ 	.word	0xfffffffd
	.align		4
        /*0018*/ 	.word	0x00000000
	.align		4
        /*001c*/ 	.word	0xfffffffc


//--------------------- .text._Z9reduce_v0ILi256EEvPKfPf --------------------------
	.section	.text._Z9reduce_v0ILi256EEvPKfPf,"ax",@progbits
	.align	128
        .global         _Z9reduce_v0ILi256EEvPKfPf
        .type           _Z9reduce_v0ILi256EEvPKfPf,@function
        .size           _Z9reduce_v0ILi256EEvPKfPf,(.L_x_1 - _Z9reduce_v0ILi256EEvPKfPf)
        .other          _Z9reduce_v0ILi256EEvPKfPf,@"STO_CUDA_ENTRY STV_DEFAULT"
_Z9reduce_v0ILi256EEvPKfPf:
.text._Z9reduce_v0ILi256EEvPKfPf:
[----:B------:R-:W-:Y:S01]  /*0000*/  LDC R1, c[0x0][0x37c] ;  /* 0x0000df00ff017b82 */ /* 0x000fe20000000800 */
[----:B------:R-:W0:Y:S07]  /*0010*/  S2R R0, SR_TID.X ;  /* 0x0000000000007919 */ /* 0x000e2e0000002100 */
[----:B------:R-:W0:Y:S01]  /*0020*/  LDC.64 R2, c[0x0][0x380] ;  /* 0x0000e000ff027b82 */ /* 0x000e220000000a00 */
[----:B------:R-:W1:Y:S01]  /*0030*/  LDCU.64 UR6, c[0x0][0x358] ;  /* 0x00006b00ff0677ac */ /* 0x000e620008000a00 */
[----:B0-----:R-:W-:-:S06]  /*0040*/  IMAD.WIDE.U32 R2, R0, 0x4, R2 ;  /* 0x0000000400027825 */ /* 0x001fcc00078e0002 */
[----:B-1----:R-:W2:Y:S01]  /*0050*/  LDG.E R2, desc[UR6][R2.64] ;  /* 0x0000000602027981 */ /* 0x002ea2000c1e1900 */
[----:B------:R-:W0:Y:S01]  /*0060*/  S2UR UR5, SR_CgaCtaId ;  /* 0x00000000000579c3 */ /* 0x000e220000008800 */
[----:B------:R-:W-:Y:S01]  /*0070*/  UMOV UR4, 0x400 ;  /* 0x0000040000047882 */ /* 0x000fe20000000000 */
[C---:B------:R-:W-:Y:S02]  /*0080*/  LOP3.LUT R4, R0.reuse, 0x1, RZ, 0xc0, !PT ;  /* 0x0000000100047812 */ /* 0x040fe400078ec0ff */
[----:B------:R-:W-:Y:S02]  /*0090*/  LOP3.LUT P1, RZ, R0, 0x3, RZ, 0xc0, !PT ;  /* 0x0000000300ff7812 */ /* 0x000fe4000782c0ff */
[----:B------:R-:W-:Y:S01]  /*00a0*/  ISETP.NE.U32.AND P0, PT, R4, 0x1, PT ;  /* 0x000000010400780c */ /* 0x000fe20003f05070 */
[----:B0-----:R-:W-:-:S06]  /*00b0*/  ULEA UR4, UR5, UR4, 0x18 ;  /* 0x0000000405047291 */ /* 0x001fcc000f8ec0ff */
[----:B------:R-:W-:-:S05]  /*00c0*/  LEA R5, R0, UR4, 0x2 ;  /* 0x0000000400057c11 */ /* 0x000fca000f8e10ff */
[----:B--2---:R-:W-:Y:S01]  /*00d0*/  STS [R5], R2 ;  /* 0x0000000205007388 */ /* 0x004fe20000000800 */
[----:B------:R-:W-:Y:S06]  /*00e0*/  BAR.SYNC.DEFER_BLOCKING 0x0 ;  /* 0x0000000000007b1d */ /* 0x000fec0000010000 */
[----:B------:R-:W-:Y:S04]  /*00f0*/  @P0 LDS R4, [R5+0x4] ;  /* 0x0000040005040984 */ /* 0x000fe80000000800 */
[----:B------:R-:W0:Y:S02]  /*0100*/  @P0 LDS R7, [R5] ;  /* 0x0000000005070984 */ /* 0x000e240000000800 */
[----:B0-----:R-:W-:-:S05]  /*0110*/  @P0 FADD R4, R4, R7 ;  /* 0x0000000704040221 */ /* 0x001fca0000000000 */
[----:B------:R-:W-:Y:S01]  /*0120*/  @P0 STS [R5], R4 ;  /* 0x0000000405000388 */ /* 0x000fe20000000800 */
[----:B------:R-:W-:Y:S01]  /*0130*/  BAR.SYNC.DEFER_BLOCKING 0x0 ;  /* 0x0000000000007b1d */ /* 0x000fe20000010000 */
[----:B------:R-:W-:-:S05]  /*0140*/  LOP3.LUT P0, RZ, R0, 0x7, RZ, 0xc0, !PT ;  /* 0x0000000700ff7812 */ /* 0x000fca000780c0ff */
[----:B------:R-:W-:Y:S04]  /*0150*/  @!P1 LDS R3, [R5+0x8] ;  /* 0x0000080005039984 */ /* 0x000fe80000000800 */
[----:B------:R-:W0:Y:S02]  /*0160*/  @!P1 LDS R6, [R5] ;  /* 0x0000000005069984 */ /* 0x000e240000000800 */
[----:B0-----:R-:W-:-:S05]  /*0170*/  @!P1 FADD R6, R3, R6 ;  /* 0x0000000603069221 */ /* 0x001fca0000000000 */
[----:B------:R-:W-:Y:S01]  /*0180*/  @!P1 STS [R5], R6 ;  /* 0x0000000605009388 */ /* 0x000fe20000000800 */
        /* <DEDUP_REMOVED lines=31> */
[----:B------:R-:W-:-:S05]  /*0380*/  ISETP.NE.AND P0, PT, R0, RZ, PT ;  /* 0x000000ff0000720c */ /* 0x000fca0003f05270 */
[----:B------:R-:W-:Y:S04]  /*0390*/  @!P1 LDS R3, [R5+0x200] ;  /* 0x0002000005039984 */ /* 0x000fe80000000800 */
[----:B------:R-:W0:Y:S02]  /*03a0*/  @!P1 LDS R6, [R5] ;  /* 0x0000000005069984 */ /* 0x000e240000000800 */
[----:B0-----:R-:W-:-:S05]  /*03b0*/  @!P1 FADD R6, R3, R6 ;  /* 0x0000000603069221 */ /* 0x001fca0000000000 */
[----:B------:R0:W-:Y:S01]  /*03c0*/  @!P1 STS [R5], R6 ;  /* 0x0000000605009388 */ /* 0x0001e20000000800 */
[----:B------:R-:W-:Y:S06]  /*03d0*/  BAR.SYNC.DEFER_BLOCKING 0x0 ;  /* 0x0000000000007b1d */ /* 0x000fec0000010000 */
[----:B------:R-:W-:Y:S05]  /*03e0*/  @P0 EXIT ;  /* 0x000000000000094d */ /* 0x000fea0003800000 */
[----:B0-----:R-:W0:Y:S01]  /*03f0*/  LDS R5, [UR4] ;  /* 0x00000004ff057984 */ /* 0x001e220008000800 */
[----:B------:R-:W1:Y:S01]  /*0400*/  LDC.64 R2, c[0x0][0x388] ;  /* 0x0000e200ff027b82 */ /* 0x000e620000000a00 */
[----:B------:R-:W1:Y:S02]  /*0410*/  S2R R7, SR_CTAID.X ;  /* 0x0000000000077919 */ /* 0x000e640000002500 */
[----:B-1----:R-:W-:-:S05]  /*0420*/  IMAD.WIDE.U32 R2, R7, 0x4, R2 ;  /* 0x0000000407027825 */ /* 0x002fca00078e0002 */
[----:B0-----:R-:W-:Y:S01]  /*0430*/  STG.E desc[UR6][R2.64], R5 ;  /* 0x0000000502007986 */ /* 0x001fe2000c101906 */
[----:B------:R-:W-:Y:S05]  /*0440*/  EXIT ;  /* 0x000000000000794d */ /* 0x000fea0003800000 */
.L_x_0:
[----:B------:R-:W-:-:S00]  /*0450*/  BRA `(.L_x_0) ;  /* 0xfffffffc00fc7947 */ /* 0x000fc0000383ffff */
[----:B------:R-:W-:-:S00]  /*0460*/  NOP ;  /* 0x0000000000007918 */ /* 0x000fc00000000000 */
        /* <DEDUP_REMOVED lines=9> */
.L_x_1:


//--------------------- .nv.shared._Z9reduce_v0ILi256EEvPKfPf --------------------------
	.section	.nv.shared._Z9reduce_v0ILi256EEvPKfPf,"aw",@nobits
	.sectionflags	@""
	.align	4
.nv.shared._Z9reduce_v0ILi256EEvPKfPf:
	.zero		2048


//--------------------- .nv.shared.reserved.0     --------------------------
	.section	.nv.shared.reserved.0,"aw",@nobits
	.weak		__nv_reservedSMEM_offset_0_alias
	.size		__nv_reservedSMEM_offset_0_alias, 0, 64
	.other		__nv_reservedSMEM_offset_0_alias,@"STO_CUDA_RESERVED_SHARED STV_DEFAULT"
__nv_reservedSMEM_offset_0_alias:
	.zero		0
	.zero		64


//--------------------- .nv.constant0._Z9reduce_v0ILi256EEvPKfPf --------------------------
	.section	.nv.constant0._Z9reduce_v0ILi256EEvPKfPf,"a",@progbits
	.sectionflags	@""
	.align	4
.nv.constant0._Z9reduce_v0ILi256EEvPKfPf:
	.zero		912


//--------------------- SYMBOLS --------------------------

	.type		.nv.reservedSmem.offset0,@object
	.size		.nv.reservedSmem.offset0,0x4
	.type		.nv.reservedSmem.cap,@object
	.size		.nv.reservedSmem.cap,0x4
